//
// Generated by NVIDIA NVVM Compiler
//
// Compiler Build ID: CL-36424714
// Cuda compilation tools, release 13.0, V13.0.88
// Based on NVVM 20.0.0
//

.version 9.0
.target sm_100
.address_size 64

	// .globl	_Z9pow_floatiiPfifS_

.visible .entry _Z9pow_floatiiPfifS_(
	.param .u32 _Z9pow_floatiiPfifS__param_0,
	.param .u32 _Z9pow_floatiiPfifS__param_1,
	.param .u64 .ptr .align 1 _Z9pow_floatiiPfifS__param_2,
	.param .u32 _Z9pow_floatiiPfifS__param_3,
	.param .f32 _Z9pow_floatiiPfifS__param_4,
	.param .u64 .ptr .align 1 _Z9pow_floatiiPfifS__param_5
)
{
	.reg .pred 	%p<26>;
	.reg .b32 	%r<28>;
	.reg .b32 	%f<76>;
	.reg .b64 	%rd<9>;

	ld.param.u32 	%r6, [_Z9pow_floatiiPfifS__param_0];
	ld.param.u32 	%r7, [_Z9pow_floatiiPfifS__param_1];
	ld.param.u64 	%rd3, [_Z9pow_floatiiPfifS__param_2];
	ld.param.u32 	%r8, [_Z9pow_floatiiPfifS__param_3];
	ld.param.f32 	%f11, [_Z9pow_floatiiPfifS__param_4];
	ld.param.u64 	%rd4, [_Z9pow_floatiiPfifS__param_5];
	mov.u32 	%r9, %ctaid.x;
	mov.u32 	%r1, %ntid.x;
	mov.u32 	%r10, %tid.x;
	mad.lo.s32 	%r27, %r9, %r1, %r10;
	setp.ge.s32 	%p1, %r27, %r6;
	@%p1 bra 	$L__BB0_14;
	mul.f32 	%f12, %f11, 0f3F000000;
	cvt.rzi.f32.f32 	%f13, %f12;
	add.f32 	%f14, %f13, %f13;
	sub.f32 	%f15, %f11, %f14;
	abs.f32 	%f1, %f15;
	abs.f32 	%f2, %f11;
	cvt.rmi.f32.f32 	%f3, %f11;
	mov.u32 	%r11, %nctaid.x;
	mul.lo.s32 	%r3, %r1, %r11;
	cvta.to.global.u64 	%rd1, %rd3;
	cvta.to.global.u64 	%rd2, %rd4;
$L__BB0_2:
	setp.lt.s32 	%p2, %r27, %r7;
	@%p2 bra 	$L__BB0_13;
	rem.s32 	%r12, %r27, %r8;
	setp.ne.s32 	%p3, %r12, 0;
	mov.f32 	%f75, 0f3F800000;
	@%p3 bra 	$L__BB0_13;
	setp.eq.f32 	%p4, %f11, 0f00000000;
	mul.wide.s32 	%rd5, %r27, 4;
	add.s64 	%rd6, %rd1, %rd5;
	ld.global.f32 	%f4, [%rd6];
	abs.f32 	%f5, %f4;
	setp.lt.f32 	%p5, %f5, 0f00800000;
	mul.f32 	%f17, %f5, 0f4B800000;
	selp.f32 	%f18, %f17, %f5, %p5;
	selp.f32 	%f19, 0fC1C00000, 0f00000000, %p5;
	mov.b32 	%r13, %f18;
	add.s32 	%r14, %r13, -1060439283;
	and.b32  	%r15, %r14, -8388608;
	sub.s32 	%r16, %r13, %r15;
	mov.b32 	%f20, %r16;
	cvt.rn.f32.s32 	%f21, %r15;
	fma.rn.f32 	%f22, %f21, 0f34000000, %f19;
	add.f32 	%f23, %f20, 0fBF800000;
	add.f32 	%f24, %f20, 0f3F800000;
	rcp.approx.ftz.f32 	%f25, %f24;
	add.f32 	%f26, %f23, %f23;
	mul.f32 	%f27, %f26, %f25;
	mul.f32 	%f28, %f27, %f27;
	sub.f32 	%f29, %f23, %f27;
	add.f32 	%f30, %f29, %f29;
	neg.f32 	%f31, %f27;
	fma.rn.f32 	%f32, %f31, %f23, %f30;
	mul.rn.f32 	%f33, %f25, %f32;
	fma.rn.f32 	%f34, %f28, 0f3A2C32E4, 0f3B52E7DB;
	fma.rn.f32 	%f35, %f34, %f28, 0f3C93BB73;
	fma.rn.f32 	%f36, %f35, %f28, 0f3DF6384F;
	mul.rn.f32 	%f37, %f36, %f28;
	fma.rn.f32 	%f38, %f27, 0f3FB8AA3B, %f22;
	sub.f32 	%f39, %f22, %f38;
	fma.rn.f32 	%f40, %f27, 0f3FB8AA3B, %f39;
	fma.rn.f32 	%f41, %f33, 0f3FB8AA3B, %f40;
	fma.rn.f32 	%f42, %f27, 0f32A55E34, %f41;
	mul.f32 	%f43, %f37, 0f40400000;
	fma.rn.f32 	%f44, %f43, %f33, %f42;
	fma.rn.f32 	%f45, %f37, %f27, %f44;
	add.rn.f32 	%f46, %f38, %f45;
	neg.f32 	%f47, %f38;
	add.rn.f32 	%f48, %f46, %f47;
	neg.f32 	%f49, %f48;
	add.rn.f32 	%f50, %f45, %f49;
	mul.rn.f32 	%f51, %f46, %f11;
	neg.f32 	%f52, %f51;
	fma.rn.f32 	%f53, %f46, %f11, %f52;
	fma.rn.f32 	%f54, %f50, %f11, %f53;
	cvt.rni.f32.f32 	%f55, %f51;
	sub.f32 	%f56, %f51, %f55;
	add.f32 	%f57, %f56, %f54;
	fma.rn.f32 	%f58, %f57, 0f391FCB8E, 0f3AAF85ED;
	fma.rn.f32 	%f59, %f58, %f57, 0f3C1D9856;
	fma.rn.f32 	%f60, %f59, %f57, 0f3D6357BB;
	fma.rn.f32 	%f61, %f60, %f57, 0f3E75FDEC;
	fma.rn.f32 	%f62, %f61, %f57, 0f3F317218;
	fma.rn.f32 	%f63, %f62, %f57, 0f3F800000;
	cvt.rzi.s32.f32 	%r17, %f55;
	setp.gt.f32 	%p6, %f55, 0f00000000;
	selp.b32 	%r18, 0, -2097152000, %p6;
	add.s32 	%r19, %r18, 2130706432;
	mov.b32 	%f64, %r19;
	mul.f32 	%f65, %f63, %f64;
	shl.b32 	%r20, %r17, 23;
	sub.s32 	%r21, %r20, %r18;
	mov.b32 	%f66, %r21;
	mul.f32 	%f67, %f65, %f66;
	abs.f32 	%f68, %f51;
	setp.gt.f32 	%p7, %f68, 0f43180000;
	setp.lt.f32 	%p8, %f51, 0f00000000;
	selp.f32 	%f69, 0f00000000, 0f7F800000, %p8;
	selp.f32 	%f6, %f69, %f67, %p7;
	setp.eq.f32 	%p9, %f4, 0f3F800000;
	or.pred  	%p10, %p4, %p9;
	@%p10 bra 	$L__BB0_12;
	setp.num.f32 	%p11, %f2, %f2;
	setp.num.f32 	%p12, %f5, %f5;
	and.pred  	%p13, %p12, %p11;
	@%p13 bra 	$L__BB0_7;
	add.rn.f32 	%f75, %f4, %f11;
	bra.uni 	$L__BB0_12;
$L__BB0_7:
	setp.neu.f32 	%p14, %f4, 0f00000000;
	setp.neu.f32 	%p15, %f5, 0f7F800000;
	and.pred  	%p16, %p14, %p15;
	@%p16 bra 	$L__BB0_9;
	setp.lt.f32 	%p23, %f11, 0f00000000;
	setp.neu.f32 	%p24, %f1, 0f3F800000;
	add.f32 	%f73, %f4, %f4;
	mov.b32 	%r22, %f73;
	xor.b32  	%r23, %r22, 2139095040;
	selp.b32 	%r24, %r23, %r22, %p23;
	and.b32  	%r25, %r24, 2147483647;
	selp.b32 	%r26, %r25, %r24, %p24;
	mov.b32 	%f75, %r26;
	bra.uni 	$L__BB0_12;
$L__BB0_9:
	setp.eq.f32 	%p17, %f2, 0f7F800000;
	setp.eq.f32 	%p18, %f4, 0fBF800000;
	and.pred  	%p19, %p18, %p17;
	@%p19 bra 	$L__BB0_12;
	setp.geu.f32 	%p20, %f4, 0f00000000;
	mov.f32 	%f75, %f6;
	@%p20 bra 	$L__BB0_12;
	setp.neu.f32 	%p21, %f11, %f3;
	setp.neu.f32 	%p22, %f1, 0f3F800000;
	neg.f32 	%f71, %f6;
	selp.f32 	%f72, %f6, %f71, %p22;
	selp.f32 	%f75, 0f7FFFFFFF, %f72, %p21;
$L__BB0_12:
	add.s64 	%rd8, %rd2, %rd5;
	st.global.f32 	[%rd8], %f75;
$L__BB0_13:
	add.s32 	%r27, %r27, %r3;
	setp.lt.s32 	%p25, %r27, %r6;
	@%p25 bra 	$L__BB0_2;
$L__BB0_14:
	ret;

}


// ===== COMPILED SASS (sm_100) =====

	.target	sm_100

	.elftype	@"ET_EXEC"


//--------------------- .note.nv.tkinfo           --------------------------
	.section	.note.nv.tkinfo,"",@"SHT_NOTE"
	.sectionflags	@"SHF_NOTE_NV_TKINFO"
	.tkinfo
        /*0018*/ 	.word	0x00000002
        /*0030*/ 	.string	""
        /*0030*/ 	.string	"ptxas"
        /*0030*/ 	.string	"Cuda compilation tools, release 13.0, V13.0.88"
        /*0030*/ 	.string	"Build cuda_13.0.r13.0/compiler.36424714_0"
        /*0030*/ 	.string	"-arch sm_100 -m 64 "



//--------------------- .note.nv.cuinfo           --------------------------
	.section	.note.nv.cuinfo,"",@"SHT_NOTE"
	.sectionflags	@"SHF_NOTE_NV_CUINFO"
        /*0018*/ 	.short	0x0002
        /*001a*/ 	.short	0x0064
        /*001c*/ 	.short	0x0082
	.zero		2


//--------------------- .nv.info                  --------------------------
	.section	.nv.info,"",@"SHT_CUDA_INFO"
	.align	4


	//----- nvinfo : EIATTR_REGCOUNT
	.align		4
        /*0000*/ 	.byte	0x04, 0x2f
        /*0002*/ 	.short	(.L_1 - .L_0)
	.align		4
.L_0:
        /*0004*/ 	.word	index@(_Z9pow_floatiiPfifS_)
        /*0008*/ 	.word	0x00000016


	//----- nvinfo : EIATTR_FRAME_SIZE
	.align		4
.L_1:
        /*000c*/ 	.byte	0x04, 0x11
        /*000e*/ 	.short	(.L_3 - .L_2)
	.align		4
.L_2:
        /*0010*/ 	.word	index@(_Z9pow_floatiiPfifS_)
        /*0014*/ 	.word	0x00000000


	//----- nvinfo : EIATTR_MIN_STACK_SIZE
	.align		4
.L_3:
        /*0018*/ 	.byte	0x04, 0x12
        /*001a*/ 	.short	(.L_5 - .L_4)
	.align		4
.L_4:
        /*001c*/ 	.word	index@(_Z9pow_floatiiPfifS_)
        /*0020*/ 	.word	0x00000000
.L_5:


//--------------------- .nv.compat                --------------------------
	.section	.nv.compat,"",@"SHT_CUDA_COMPAT_INFO"
	.align	4
        /*0000*/ 	.byte	0x02, 0x09, 0x00, 0x00, 0x02, 0x02, 0x01, 0x00, 0x02, 0x05, 0x05, 0x00, 0x03, 0x07, 0x01, 0x01
        /*0010*/ 	.byte	0x02, 0x03, 0x00, 0x00, 0x02, 0x06, 0x01, 0x00, 0x04, 0x0b, 0x08, 0x00, 0x01, 0x00, 0x00, 0x00
        /*0020*/ 	.byte	0x00, 0x00, 0x00, 0x00


//--------------------- .nv.info._Z9pow_floatiiPfifS_ --------------------------
	.section	.nv.info._Z9pow_floatiiPfifS_,"",@"SHT_CUDA_INFO"
	.sectionflags	@""
	.align	4


	//----- nvinfo : EIATTR_CUDA_API_VERSION
	.align		4
        /*0000*/ 	.byte	0x04, 0x37
        /*0002*/ 	.short	(.L_7 - .L_6)
.L_6:
        /*0004*/ 	.word	0x00000082


	//----- nvinfo : EIATTR_KPARAM_INFO
	.align		4
.L_7:
        /*0008*/ 	.byte	0x04, 0x17
        /*000a*/ 	.short	(.L_9 - .L_8)
.L_8:
        /*000c*/ 	.word	0x00000000
        /*0010*/ 	.short	0x0005
        /*0012*/ 	.short	0x0018
        /*0014*/ 	.byte	0x00, 0xf5, 0x21, 0x00


	//----- nvinfo : EIATTR_KPARAM_INFO
	.align		4
.L_9:
        /*0018*/ 	.byte	0x04, 0x17
        /*001a*/ 	.short	(.L_11 - .L_10)
.L_10:
        /*001c*/ 	.word	0x00000000
        /*0020*/ 	.short	0x0004
        /*0022*/ 	.short	0x0014
        /*0024*/ 	.byte	0x00, 0xf0, 0x11, 0x00


	//----- nvinfo : EIATTR_KPARAM_INFO
	.align		4
.L_11:
        /*0028*/ 	.byte	0x04, 0x17
        /*002a*/ 	.short	(.L_13 - .L_12)
.L_12:
        /*002c*/ 	.word	0x00000000
        /*0030*/ 	.short	0x0003
        /*0032*/ 	.short	0x0010
        /*0034*/ 	.byte	0x00, 0xf0, 0x11, 0x00


	//----- nvinfo : EIATTR_KPARAM_INFO
	.align		4
.L_13:
        /*0038*/ 	.byte	0x04, 0x17
        /*003a*/ 	.short	(.L_15 - .L_14)
.L_14:
        /*003c*/ 	.word	0x00000000
        /*0040*/ 	.short	0x0002
        /*0042*/ 	.short	0x0008
        /*0044*/ 	.byte	0x00, 0xf5, 0x21, 0x00


	//----- nvinfo : EIATTR_KPARAM_INFO
	.align		4
.L_15:
        /*0048*/ 	.byte	0x04, 0x17
        /*004a*/ 	.short	(.L_17 - .L_16)
.L_16:
        /*004c*/ 	.word	0x00000000
        /*0050*/ 	.short	0x0001
        /*0052*/ 	.short	0x0004
        /*0054*/ 	.byte	0x00, 0xf0, 0x11, 0x00


	//----- nvinfo : EIATTR_KPARAM_INFO
	.align		4
.L_17:
        /*0058*/ 	.byte	0x04, 0x17
        /*005a*/ 	.short	(.L_19 - .L_18)
.L_18:
        /*005c*/ 	.word	0x00000000
        /*0060*/ 	.short	0x0000
        /*0062*/ 	.short	0x0000
        /*0064*/ 	.byte	0x00, 0xf0, 0x11, 0x00


	//----- nvinfo : EIATTR_SPARSE_MMA_MASK
	.align		4
.L_19:
        /*0068*/ 	.byte	0x03, 0x50
        /*006a*/ 	.short	0x0000


	//----- nvinfo : EIATTR_MAXREG_COUNT
	.align		4
        /*006c*/ 	.byte	0x03, 0x1b
        /*006e*/ 	.short	0x00ff


	//----- nvinfo : EIATTR_MERCURY_ISA_VERSION
	.align		4
        /*0070*/ 	.byte	0x03, 0x5f
        /*0072*/ 	.short	0x0101


	//----- nvinfo : EIATTR_VRC_CTA_INIT_COUNT
	.align		4
        /*0074*/ 	.byte	0x02, 0x4a
	.zero		1
	.zero		1


	//----- nvinfo : EIATTR_EXIT_INSTR_OFFSETS
	.align		4
        /*0078*/ 	.byte	0x04, 0x1c
        /*007a*/ 	.short	(.L_21 - .L_20)


	//   ....[0]....
.L_20:
        /*007c*/ 	.word	0x00000070


	//   ....[1]....
        /*0080*/ 	.word	0x00000900


	//----- nvinfo : EIATTR_CRS_STACK_SIZE
	.align		4
.L_21:
        /*0084*/ 	.byte	0x04, 0x1e
        /*0086*/ 	.short	(.L_23 - .L_22)
.L_22:
        /*0088*/ 	.word	0x00000000


	//----- nvinfo : EIATTR_CBANK_PARAM_SIZE
	.align		4
.L_23:
        /*008c*/ 	.byte	0x03, 0x19
        /*008e*/ 	.short	0x0020


	//----- nvinfo : EIATTR_PARAM_CBANK
	.align		4
        /*0090*/ 	.byte	0x04, 0x0a
        /*0092*/ 	.short	(.L_25 - .L_24)
	.align		4
.L_24:
        /*0094*/ 	.word	index@(.nv.constant0._Z9pow_floatiiPfifS_)
        /*0098*/ 	.short	0x0380
        /*009a*/ 	.short	0x0020


	//----- nvinfo : EIATTR_SW_WAR
	.align		4
.L_25:
        /*009c*/ 	.byte	0x04, 0x36
        /*009e*/ 	.short	(.L_27 - .L_26)
.L_26:
        /*00a0*/ 	.word	0x00000008
.L_27:


//--------------------- .nv.callgraph             --------------------------
	.section	.nv.callgraph,"",@"SHT_CUDA_CALLGRAPH"
	.align	4
	.sectionentsize	8
	.align		4
        /*0000*/ 	.word	0x00000000
	.align		4
        /*0004*/ 	.word	0xffffffff
	.align		4
        /*0008*/ 	.word	0x00000000
	.align		4
        /*000c*/ 	.word	0xfffffffe
	.align		4
        /*0010*/ 	.word	0x00000000
	.align		4
        /*0014*/ 	.word	0xfffffffd
	.align		4
        /*0018*/ 	.word	0x00000000
	.align		4
        /*001c*/ 	.word	0xfffffffc


//--------------------- .text._Z9pow_floatiiPfifS_ --------------------------
	.section	.text._Z9pow_floatiiPfifS_,"ax",@progbits
	.align	128
        .global         _Z9pow_floatiiPfifS_
        .type           _Z9pow_floatiiPfifS_,@function
        .size           _Z9pow_floatiiPfifS_,(.L_x_6 - _Z9pow_floatiiPfifS_)
        .other          _Z9pow_floatiiPfifS_,@"STO_CUDA_ENTRY STV_DEFAULT"
_Z9pow_floatiiPfifS_:
.text._Z9pow_floatiiPfifS_:
[----:B------:R-:W-:Y:S01]  /*0000*/  LDC R1, c[0x0][0x37c] ;  /* 0x0000df00ff017b82 */ /* 0x000fe20000000800 */
[----:B------:R-:W0:Y:S07]  /*0010*/  S2R R9, SR_TID.X ;  /* 0x0000000000097919 */ /* 0x000e2e0000002100 */
[----:B------:R-:W0:Y:S01]  /*0020*/  S2UR UR4, SR_CTAID.X ;  /* 0x00000000000479c3 */ /* 0x000e220000002500 */
[----:B------:R-:W1:Y:S07]  /*0030*/  LDCU UR5, c[0x0][0x380] ;  /* 0x00007000ff0577ac */ /* 0x000e6e0008000800 */
[----:B------:R-:W0:Y:S02]  /*0040*/  LDC R10, c[0x0][0x360] ;  /* 0x0000d800ff0a7b82 */ /* 0x000e240000000800 */
[----:B0-----:R-:W-:-:S05]  /*0050*/  IMAD R9, R10, UR4, R9 ;  /* 0x000000040a097c24 */ /* 0x001fca000f8e0209 */
[----:B-1----:R-:W-:-:S13]  /*0060*/  ISETP.GE.AND P0, PT, R9, UR5, PT ;  /* 0x0000000509007c0c */ /* 0x002fda000bf06270 */
[----:B------:R-:W-:Y:S05]  /*0070*/  @P0 EXIT ;  /* 0x000000000000094d */ /* 0x000fea0003800000 */
[----:B------:R-:W0:Y:S01]  /*0080*/  LDC R12, c[0x0][0x394] ;  /* 0x0000e500ff0c7b82 */ /* 0x000e220000000800 */
[----:B------:R-:W1:Y:S01]  /*0090*/  LDCU UR4, c[0x0][0x370] ;  /* 0x00006e00ff0477ac */ /* 0x000e620008000800 */
[----:B------:R-:W2:Y:S06]  /*00a0*/  LDCU.64 UR6, c[0x0][0x358] ;  /* 0x00006b00ff0677ac */ /* 0x000eac0008000a00 */
[----:B------:R-:W3:Y:S01]  /*00b0*/  LDC R6, c[0x0][0x394] ;  /* 0x0000e500ff067b82 */ /* 0x000ee20000000800 */
[----:B------:R-:W4:Y:S01]  /*00c0*/  LDCU UR8, c[0x0][0x380] ;  /* 0x00007000ff0877ac */ /* 0x000f220008000800 */
[----:B------:R-:W0:Y:S06]  /*00d0*/  LDCU UR5, c[0x0][0x384] ;  /* 0x00007080ff0577ac */ /* 0x000e2c0008000800 */
[----:B------:R-:W1:Y:S01]  /*00e0*/  LDC R0, c[0x0][0x390] ;  /* 0x0000e400ff007b82 */ /* 0x000e620000000800 */
[----:B0-----:R-:W-:Y:S01]  /*00f0*/  FMUL R8, R12, 0.5 ;  /* 0x3f0000000c087820 */ /* 0x001fe20000400000 */
[----:B------:R-:W0:Y:S06]  /*0100*/  FRND.FLOOR R7, R12 ;  /* 0x0000000c00077307 */ /* 0x000e2c0000205000 */
[----:B------:R-:W2:Y:S02]  /*0110*/  LDC.64 R2, c[0x0][0x388] ;  /* 0x0000e200ff027b82 */ /* 0x000ea40000000a00 */
[----:B------:R-:W5:Y:S06]  /*0120*/  FRND.TRUNC R8, R8 ;  /* 0x0000000800087307 */ /* 0x000f6c000020d000 */
[----:B------:R-:W2:Y:S01]  /*0130*/  LDC.64 R4, c[0x0][0x398] ;  /* 0x0000e600ff047b82 */ /* 0x000ea20000000a00 */
[----:B0-----:R-:W-:Y:S01]  /*0140*/  FSETP.NEU.AND P1, PT, R7, R12, PT ;  /* 0x0000000c0700720b */ /* 0x001fe20003f2d000 */
[----:B-----5:R-:W-:Y:S01]  /*0150*/  FADD R7, R8, R8 ;  /* 0x0000000808077221 */ /* 0x020fe20000000000 */
[----:B-1----:R-:W-:-:S03]  /*0160*/  IMAD R8, R10, UR4, RZ ;  /* 0x000000040a087c24 */ /* 0x002fc6000f8e02ff */
[----:B---34-:R-:W-:-:S08]  /*0170*/  FADD R7, -R7, R12 ;  /* 0x0000000c07077221 */ /* 0x018fd00000000100 */
.L_x_4:
[----:B------:R-:W-:Y:S01]  /*0180*/  ISETP.GE.AND P0, PT, R9, UR5, PT ;  /* 0x0000000509007c0c */ /* 0x000fe2000bf06270 */
[----:B------:R-:W-:-:S12]  /*0190*/  BSSY.RECONVERGENT B0, `(.L_x_0) ;  /* 0x0000073000007945 */ /* 0x000fd80003800200 */
[----:B0-----:R-:W-:Y:S05]  /*01a0*/  @!P0 BRA `(.L_x_1) ;  /* 0x0000000400c48947 */ /* 0x001fea0003800000 */
[----:B------:R-:W-:Y:S02]  /*01b0*/  IABS R14, R0 ;  /* 0x00000000000e7213 */ /* 0x000fe40000000000 */
[----:B------:R-:W-:Y:S02]  /*01c0*/  IABS R15, R9 ;  /* 0x00000009000f7213 */ /* 0x000fe40000000000 */
[----:B------:R-:W0:Y:S01]  /*01d0*/  I2F.RP R12, R14 ;  /* 0x0000000e000c7306 */ /* 0x000e220000209400 */
[----:B------:R-:W-:-:S07]  /*01e0*/  ISETP.GE.AND P3, PT, R9, RZ, PT ;  /* 0x000000ff0900720c */ /* 0x000fce0003f66270 */
[----:B0-----:R-:W0:Y:S02]  /*01f0*/  MUFU.RCP R12, R12 ;  /* 0x0000000c000c7308 */ /* 0x001e240000001000 */
[----:B0-----:R-:W-:-:S06]  /*0200*/  IADD3 R10, PT, PT, R12, 0xffffffe, RZ ;  /* 0x0ffffffe0c0a7810 */ /* 0x001fcc0007ffe0ff */
[----:B------:R0:W1:Y:S02]  /*0210*/  F2I.FTZ.U32.TRUNC.NTZ R11, R10 ;  /* 0x0000000a000b7305 */ /* 0x000064000021f000 */
[----:B0-----:R-:W-:Y:S01]  /*0220*/  HFMA2 R10, -RZ, RZ, 0, 0 ;  /* 0x00000000ff0a7431 */ /* 0x001fe200000001ff */
[----:B-1----:R-:W-:-:S05]  /*0230*/  IADD3 R13, PT, PT, RZ, -R11, RZ ;  /* 0x8000000bff0d7210 */ /* 0x002fca0007ffe0ff */
[----:B------:R-:W-:-:S04]  /*0240*/  IMAD R13, R13, R14, RZ ;  /* 0x0000000e0d0d7224 */ /* 0x000fc800078e02ff */
[----:B------:R-:W-:Y:S01]  /*0250*/  IMAD.HI.U32 R11, R11, R13, R10 ;  /* 0x0000000d0b0b7227 */ /* 0x000fe200078e000a */
[----:B------:R-:W-:-:S05]  /*0260*/  MOV R13, R15 ;  /* 0x0000000f000d7202 */ /* 0x000fca0000000f00 */
[----:B------:R-:W-:-:S05]  /*0270*/  IMAD.HI.U32 R11, R11, R13, RZ ;  /* 0x0000000d0b0b7227 */ /* 0x000fca00078e00ff */
[----:B------:R-:W-:-:S05]  /*0280*/  IADD3 R11, PT, PT, -R11, RZ, RZ ;  /* 0x000000ff0b0b7210 */ /* 0x000fca0007ffe1ff */
[----:B------:R-:W-:-:S05]  /*0290*/  IMAD R11, R14, R11, R13 ;  /* 0x0000000b0e0b7224 */ /* 0x000fca00078e020d */
[----:B------:R-:W-:-:S13]  /*02a0*/  ISETP.GT.U32.AND P0, PT, R14, R11, PT ;  /* 0x0000000b0e00720c */ /* 0x000fda0003f04070 */
[----:B------:R-:W-:Y:S02]  /*02b0*/  @!P0 IADD3 R11, PT, PT, R11, -R14, RZ ;  /* 0x8000000e0b0b8210 */ /* 0x000fe40007ffe0ff */
[----:B------:R-:W-:Y:S02]  /*02c0*/  ISETP.NE.AND P0, PT, R0, RZ, PT ;  /* 0x000000ff0000720c */ /* 0x000fe40003f05270 */
[----:B------:R-:W-:-:S13]  /*02d0*/  ISETP.GT.U32.AND P2, PT, R14, R11, PT ;  /* 0x0000000b0e00720c */ /* 0x000fda0003f44070 */
[----:B------:R-:W-:-:S04]  /*02e0*/  @!P2 IADD3 R11, PT, PT, R11, -R14, RZ ;  /* 0x8000000e0b0ba210 */ /* 0x000fc80007ffe0ff */
[----:B------:R-:W-:Y:S02]  /*02f0*/  @!P3 IADD3 R11, PT, PT, -R11, RZ, RZ ;  /* 0x000000ff0b0bb210 */ /* 0x000fe40007ffe1ff */
[----:B------:R-:W-:-:S04]  /*0300*/  @!P0 LOP3.LUT R11, RZ, R0, RZ, 0x33, !PT ;  /* 0x00000000ff0b8212 */ /* 0x000fc800078e33ff */
[----:B------:R-:W-:-:S13]  /*0310*/  ISETP.NE.AND P0, PT, R11, RZ, PT ;  /* 0x000000ff0b00720c */ /* 0x000fda0003f05270 */
[----:B------:R-:W-:Y:S05]  /*0320*/  @P0 BRA `(.L_x_1) ;  /* 0x0000000400640947 */ /* 0x000fea0003800000 */
[----:B--2---:R-:W-:-:S06]  /*0330*/  IMAD.WIDE R10, R9, 0x4, R2 ;  /* 0x00000004090a7825 */ /* 0x004fcc00078e0202 */
[----:B------:R-:W2:Y:S01]  /*0340*/  LDG.E R11, desc[UR6][R10.64] ;  /* 0x000000060a0b7981 */ /* 0x000ea2000c1e1900 */
[----:B------:R-:W-:Y:S01]  /*0350*/  MOV R19, 0x3a2c32e4 ;  /* 0x3a2c32e400137802 */ /* 0x000fe20000000f00 */
[----:B------:R-:W-:Y:S01]  /*0360*/  BSSY.RECONVERGENT B1, `(.L_x_2) ;  /* 0x0000053000017945 */ /* 0x000fe20003800200 */
[C---:B--2---:R-:W-:Y:S01]  /*0370*/  FMUL R12, |R11|.reuse, 16777216 ;  /* 0x4b8000000b0c7820 */ /* 0x044fe20000400200 */
[----:B------:R-:W-:-:S04]  /*0380*/  FSETP.GEU.AND P0, PT, |R11|, 1.175494350822287508e-38, PT ;  /* 0x008000000b00780b */ /* 0x000fc80003f0e200 */
[----:B------:R-:W-:-:S05]  /*0390*/  FSEL R12, R12, |R11|, !P0 ;  /* 0x4000000b0c0c7208 */ /* 0x000fca0004000000 */
[----:B------:R-:W-:-:S05]  /*03a0*/  VIADD R13, R12, 0xc0cafb0d ;  /* 0xc0cafb0d0c0d7836 */ /* 0x000fca0000000000 */
[----:B------:R-:W-:-:S04]  /*03b0*/  LOP3.LUT R13, R13, 0xff800000, RZ, 0xc0, !PT ;  /* 0xff8000000d0d7812 */ /* 0x000fc800078ec0ff */
[-C--:B------:R-:W-:Y:S02]  /*03c0*/  IADD3 R12, PT, PT, R12, -R13.reuse, RZ ;  /* 0x8000000d0c0c7210 */ /* 0x080fe40007ffe0ff */
[----:B------:R-:W-:-:S03]  /*03d0*/  I2FP.F32.S32 R13, R13 ;  /* 0x0000000d000d7245 */ /* 0x000fc60000201400 */
[C---:B------:R-:W-:Y:S01]  /*03e0*/  FADD R14, R12.reuse, 1 ;  /* 0x3f8000000c0e7421 */ /* 0x040fe20000000000 */
[----:B------:R-:W-:Y:S01]  /*03f0*/  FADD R15, R12, -1 ;  /* 0xbf8000000c0f7421 */ /* 0x000fe20000000000 */
[----:B------:R-:W-:-:S03]  /*0400*/  FSEL R12, RZ, -24, P0 ;  /* 0xc1c00000ff0c7808 */ /* 0x000fc60000000000 */
[----:B------:R-:W-:Y:S01]  /*0410*/  FADD R17, R15, R15 ;  /* 0x0000000f0f117221 */ /* 0x000fe20000000000 */
[----:B------:R-:W0:Y:S01]  /*0420*/  MUFU.RCP R14, R14 ;  /* 0x0000000e000e7308 */ /* 0x000e220000001000 */
[----:B------:R-:W-:Y:S02]  /*0430*/  FFMA R13, R13, 1.1920928955078125e-07, R12 ;  /* 0x340000000d0d7823 */ /* 0x000fe4000000000c */
[----:B0-----:R-:W-:-:S04]  /*0440*/  FMUL R10, R14, R17 ;  /* 0x000000110e0a7220 */ /* 0x001fc80000400000 */
[----:B------:R-:W-:Y:S01]  /*0450*/  FADD R17, R15, -R10 ;  /* 0x8000000a0f117221 */ /* 0x000fe20000000000 */
[CC--:B------:R-:W-:Y:S01]  /*0460*/  FMUL R16, R10.reuse, R10.reuse ;  /* 0x0000000a0a107220 */ /* 0x0c0fe20000400000 */
[----:B------:R-:W-:Y:S02]  /*0470*/  FFMA R12, R10, 1.4426950216293334961, R13 ;  /* 0x3fb8aa3b0a0c7823 */ /* 0x000fe4000000000d */
[----:B------:R-:W-:Y:S01]  /*0480*/  FADD R18, R17, R17 ;  /* 0x0000001111127221 */ /* 0x000fe20000000000 */
[C---:B------:R-:W-:Y:S01]  /*0490*/  FFMA R17, R16.reuse, R19, 0.0032181653659790754318 ;  /* 0x3b52e7db10117423 */ /* 0x040fe20000000013 */
[----:B------:R-:W-:Y:S02]  /*04a0*/  FADD R13, R13, -R12 ;  /* 0x8000000c0d0d7221 */ /* 0x000fe40000000000 */
[----:B------:R-:W-:Y:S01]  /*04b0*/  FFMA R15, R15, -R10, R18 ;  /* 0x8000000a0f0f7223 */ /* 0x000fe20000000012 */
[----:B------:R-:W-:Y:S01]  /*04c0*/  FFMA R17, R16, R17, 0.018033718690276145935 ;  /* 0x3c93bb7310117423 */ /* 0x000fe20000000011 */
[----:B------:R-:W-:-:S02]  /*04d0*/  FFMA R18, R10, 1.4426950216293334961, R13 ;  /* 0x3fb8aa3b0a127823 */ /* 0x000fc4000000000d */
[----:B------:R-:W-:Y:S01]  /*04e0*/  FMUL R15, R14, R15 ;  /* 0x0000000f0e0f7220 */ /* 0x000fe20000400000 */
[----:B------:R-:W-:-:S03]  /*04f0*/  FFMA R17, R16, R17, 0.12022458761930465698 ;  /* 0x3df6384f10117423 */ /* 0x000fc60000000011 */
[----:B------:R-:W-:Y:S01]  /*0500*/  FFMA R13, R15, 1.4426950216293334961, R18 ;  /* 0x3fb8aa3b0f0d7823 */ /* 0x000fe20000000012 */
[----:B------:R-:W-:-:S03]  /*0510*/  FMUL R17, R16, R17 ;  /* 0x0000001110117220 */ /* 0x000fc60000400000 */
[----:B------:R-:W-:Y:S01]  /*0520*/  FFMA R14, R10, 1.9251366722983220825e-08, R13 ;  /* 0x32a55e340a0e7823 */ /* 0x000fe2000000000d */
[----:B------:R-:W-:-:S04]  /*0530*/  FMUL R13, R17, 3 ;  /* 0x40400000110d7820 */ /* 0x000fc80000400000 */
[----:B------:R-:W-:-:S04]  /*0540*/  FFMA R14, R15, R13, R14 ;  /* 0x0000000d0f0e7223 */ /* 0x000fc8000000000e */
[----:B------:R-:W-:-:S04]  /*0550*/  FFMA R17, R10, R17, R14 ;  /* 0x000000110a117223 */ /* 0x000fc8000000000e */
[----:B------:R-:W-:-:S04]  /*0560*/  FADD R10, R12, R17 ;  /* 0x000000110c0a7221 */ /* 0x000fc80000000000 */
[----:B------:R-:W-:Y:S01]  /*0570*/  FMUL R13, R10, R6 ;  /* 0x000000060a0d7220 */ /* 0x000fe20000400000 */
[----:B------:R-:W-:-:S03]  /*0580*/  FADD R12, -R12, R10 ;  /* 0x0000000a0c0c7221 */ /* 0x000fc60000000100 */
[----:B------:R-:W0:Y:S01]  /*0590*/  FRND R14, R13 ;  /* 0x0000000d000e7307 */ /* 0x000e220000201000 */
[----:B------:R-:W-:Y:S01]  /*05a0*/  FADD R17, R17, -R12 ;  /* 0x8000000c11117221 */ /* 0x000fe20000000000 */
[-C--:B------:R-:W-:Y:S01]  /*05b0*/  FFMA R10, R10, R6.reuse, -R13 ;  /* 0x000000060a0a7223 */ /* 0x080fe2000000080d */
[C---:B------:R-:W-:Y:S02]  /*05c0*/  FSETP.GT.AND P2, PT, |R13|.reuse, 152, PT ;  /* 0x431800000d00780b */ /* 0x040fe40003f44200 */
[----:B------:R-:W-:Y:S01]  /*05d0*/  FSETP.GEU.AND P3, PT, R13, RZ, PT ;  /* 0x000000ff0d00720b */ /* 0x000fe20003f6e000 */
[----:B------:R-:W-:Y:S01]  /*05e0*/  FFMA R10, R17, R6, R10 ;  /* 0x00000006110a7223 */ /* 0x000fe2000000000a */
[----:B------:R-:W-:Y:S01]  /*05f0*/  MOV R17, 0x391fcb8e ;  /* 0x391fcb8e00117802 */ /* 0x000fe20000000f00 */
[----:B------:R1:W2:Y:S01]  /*0600*/  F2I.NTZ R12, R13 ;  /* 0x0000000d000c7305 */ /* 0x0002a20000203100 */
[----:B0-----:R-:W-:Y:S01]  /*0610*/  FADD R15, R13, -R14 ;  /* 0x8000000e0d0f7221 */ /* 0x001fe20000000000 */
[----:B------:R-:W-:-:S02]  /*0620*/  FSETP.GT.AND P0, PT, R14, RZ, PT ;  /* 0x000000ff0e00720b */ /* 0x000fc40003f04000 */
[----:B-1----:R-:W-:Y:S01]  /*0630*/  MOV R13, 0x3f800000 ;  /* 0x3f800000000d7802 */ /* 0x002fe20000000f00 */
[----:B------:R-:W-:-:S04]  /*0640*/  FADD R10, R10, R15 ;  /* 0x0000000f0a0a7221 */ /* 0x000fc80000000000 */
[C---:B------:R-:W-:Y:S01]  /*0650*/  FFMA R15, R10.reuse, R17, 0.0013391353422775864601 ;  /* 0x3aaf85ed0a0f7423 */ /* 0x040fe20000000011 */
[----:B------:R-:W-:Y:S02]  /*0660*/  SEL R17, RZ, 0x83000000, P0 ;  /* 0x83000000ff117807 */ /* 0x000fe40000000000 */
[----:B------:R-:W-:Y:S01]  /*0670*/  FSETP.NEU.AND P0, PT, R11, 1, PT ;  /* 0x3f8000000b00780b */ /* 0x000fe20003f0d000 */
[----:B------:R-:W-:Y:S01]  /*0680*/  FFMA R15, R10, R15, 0.0096188392490148544312 ;  /* 0x3c1d98560a0f7423 */ /* 0x000fe2000000000f */
[----:B------:R-:W-:Y:S01]  /*0690*/  IADD3 R14, PT, PT, R17, 0x7f000000, RZ ;  /* 0x7f000000110e7810 */ /* 0x000fe20007ffe0ff */
[----:B--2---:R-:W-:Y:S01]  /*06a0*/  IMAD R17, R12, 0x800000, -R17 ;  /* 0x008000000c117824 */ /* 0x004fe200078e0a11 */
[----:B------:R-:W-:Y:S01]  /*06b0*/  FSETP.EQ.OR P0, PT, R6, RZ, !P0 ;  /* 0x000000ff0600720b */ /* 0x000fe20004702400 */
[----:B------:R-:W-:-:S04]  /*06c0*/  FFMA R15, R10, R15, 0.055503588169813156128 ;  /* 0x3d6357bb0a0f7423 */ /* 0x000fc8000000000f */
[----:B------:R-:W-:-:S04]  /*06d0*/  FFMA R15, R10, R15, 0.24022644758224487305 ;  /* 0x3e75fdec0a0f7423 */ /* 0x000fc8000000000f */
[----:B------:R-:W-:-:S04]  /*06e0*/  FFMA R15, R10, R15, 0.69314718246459960938 ;  /* 0x3f3172180a0f7423 */ /* 0x000fc8000000000f */
[----:B------:R-:W-:-:S04]  /*06f0*/  FFMA R15, R10, R15, 1 ;  /* 0x3f8000000a0f7423 */ /* 0x000fc8000000000f */
[----:B------:R-:W-:-:S04]  /*0700*/  FMUL R14, R15, R14 ;  /* 0x0000000e0f0e7220 */ /* 0x000fc80000400000 */
[----:B------:R-:W-:Y:S01]  /*0710*/  FMUL R14, R14, R17 ;  /* 0x000000110e0e7220 */ /* 0x000fe20000400000 */
[----:B------:R-:W-:Y:S01]  /*0720*/  @P2 FSEL R14, RZ, +INF , !P3 ;  /* 0x7f800000ff0e2808 */ /* 0x000fe20005800000 */
[----:B------:R-:W-:Y:S06]  /*0730*/  @P0 BRA `(.L_x_3) ;  /* 0x0000000000540947 */ /* 0x000fec0003800000 */
[----:B------:R-:W-:-:S04]  /*0740*/  FSETP.NAN.AND P0, PT, |R6|, |R6|, PT ;  /* 0x400000060600720b */ /* 0x000fc80003f08200 */
[----:B------:R-:W-:-:S13]  /*0750*/  FSETP.NUM.AND P0, PT, |R11|, |R11|, !P0 ;  /* 0x4000000b0b00720b */ /* 0x000fda0004707200 */
[----:B------:R-:W-:Y:S01]  /*0760*/  @!P0 FADD R13, R11, R6 ;  /* 0x000000060b0d8221 */ /* 0x000fe20000000000 */
[----:B------:R-:W-:Y:S06]  /*0770*/  @!P0 BRA `(.L_x_3) ;  /* 0x0000000000448947 */ /* 0x000fec0003800000 */
[----:B------:R-:W-:-:S04]  /*0780*/  FSETP.NEU.AND P0, PT, |R11|, +INF , PT ;  /* 0x7f8000000b00780b */ /* 0x000fc80003f0d200 */
[----:B------:R-:W-:-:S04]  /*0790*/  FSETP.NEU.AND P0, PT, R11, RZ, P0 ;  /* 0x000000ff0b00720b */ /* 0x000fc8000070d000 */
[----:B------:R-:W-:Y:S02]  /*07a0*/  FSETP.GEU.OR P2, PT, R6, RZ, P0 ;  /* 0x000000ff0600720b */ /* 0x000fe4000074e400 */
[----:B------:R-:W-:-:S07]  /*07b0*/  FSETP.NEU.AND P3, PT, |R7|, 1, !P0 ;  /* 0x3f8000000700780b */ /* 0x000fce000476d200 */
[----:B------:R-:W-:-:S05]  /*07c0*/  @!P0 FADD R10, R11, R11 ;  /* 0x0000000b0b0a8221 */ /* 0x000fca0000000000 */
[----:B------:R-:W-:-:S04]  /*07d0*/  @!P2 LOP3.LUT R10, R10, 0x7f800000, RZ, 0x3c, !PT ;  /* 0x7f8000000a0aa812 */ /* 0x000fc800078e3cff */
[----:B------:R-:W-:-:S04]  /*07e0*/  @P3 LOP3.LUT R10, R10, 0x7fffffff, RZ, 0xc0, !PT ;  /* 0x7fffffff0a0a3812 */ /* 0x000fc800078ec0ff */
[----:B------:R-:W-:Y:S01]  /*07f0*/  @!P0 MOV R13, R10 ;  /* 0x0000000a000d8202 */ /* 0x000fe20000000f00 */
[----:B------:R-:W-:Y:S06]  /*0800*/  @!P0 BRA `(.L_x_3) ;  /* 0x0000000000208947 */ /* 0x000fec0003800000 */
[----:B------:R-:W-:Y:S02]  /*0810*/  FSETP.NEU.AND P0, PT, |R6|, +INF , PT ;  /* 0x7f8000000600780b */ /* 0x000fe40003f0d200 */
[----:B------:R-:W-:-:S13]  /*0820*/  FSETP.EQ.AND P2, PT, R11, -1, PT ;  /* 0xbf8000000b00780b */ /* 0x000fda0003f42000 */
[----:B------:R-:W-:Y:S05]  /*0830*/  @!P0 BRA P2, `(.L_x_3) ;  /* 0x0000000000148947 */ /* 0x000fea0001000000 */
[----:B------:R-:W-:Y:S02]  /*0840*/  FSETP.GEU.AND P0, PT, R11, RZ, PT ;  /* 0x000000ff0b00720b */ /* 0x000fe40003f0e000 */
[----:B------:R-:W-:-:S11]  /*0850*/  MOV R13, R14 ;  /* 0x0000000e000d7202 */ /* 0x000fd60000000f00 */
[----:B------:R-:W-:-:S04]  /*0860*/  @!P0 FSETP.NEU.AND P2, PT, |R7|, 1, PT ;  /* 0x3f8000000700880b */ /* 0x000fc80003f4d200 */
[----:B------:R-:W-:-:S04]  /*0870*/  @!P0 FSEL R10, R14, -R14, P2 ;  /* 0x8000000e0e0a8208 */ /* 0x000fc80001000000 */
[----:B------:R-:W-:-:S07]  /*0880*/  @!P0 FSEL R13, R10, +QNAN , !P1 ;  /* 0x7fffffff0a0d8808 */ /* 0x000fce0004800000 */
.L_x_3:
[----:B------:R-:W-:Y:S05]  /*0890*/  BSYNC.RECONVERGENT B1 ;  /* 0x0000000000017941 */ /* 0x000fea0003800200 */
.L_x_2:
[----:B------:R-:W-:-:S05]  /*08a0*/  IMAD.WIDE R10, R9, 0x4, R4 ;  /* 0x00000004090a7825 */ /* 0x000fca00078e0204 */
[----:B------:R0:W-:Y:S02]  /*08b0*/  STG.E desc[UR6][R10.64], R13 ;  /* 0x0000000d0a007986 */ /* 0x0001e4000c101906 */
.L_x_1:
[----:B--2---:R-:W-:Y:S05]  /*08c0*/  BSYNC.RECONVERGENT B0 ;  /* 0x0000000000007941 */ /* 0x004fea0003800200 */
.L_x_0:
[----:B------:R-:W-:-:S04]  /*08d0*/  IADD3 R9, PT, PT, R8, R9, RZ ;  /* 0x0000000908097210 */ /* 0x000fc80007ffe0ff */
[----:B------:R-:W-:-:S13]  /*08e0*/  ISETP.GE.AND P0, PT, R9, UR8, PT ;  /* 0x0000000809007c0c */ /* 0x000fda000bf06270 */
[----:B------:R-:W-:Y:S05]  /*08f0*/  @!P0 BRA `(.L_x_4) ;  /* 0xfffffff800208947 */ /* 0x000fea000383ffff */
[----:B------:R-:W-:Y:S05]  /*0900*/  EXIT ;  /* 0x000000000000794d */ /* 0x000fea0003800000 */
.L_x_5:
[----:B------:R-:W-:-:S00]  /*0910*/  BRA `(.L_x_5) ;  /* 0xfffffffc00fc7947 */ /* 0x000fc0000383ffff */
[----:B------:R-:W-:-:S00]  /*0920*/  NOP ;  /* 0x0000000000007918 */ /* 0x000fc00000000000 */
        /* <DEDUP_REMOVED lines=13> */
.L_x_6:


//--------------------- .nv.shared.reserved.0     --------------------------
	.section	.nv.shared.reserved.0,"aw",@nobits
	.weak		__nv_reservedSMEM_offset_0_alias
	.size		__nv_reservedSMEM_offset_0_alias, 0, 64
	.other		__nv_reservedSMEM_offset_0_alias,@"STO_CUDA_RESERVED_SHARED STV_DEFAULT"
__nv_reservedSMEM_offset_0_alias:
	.zero		0
	.zero		64


//--------------------- .nv.constant0._Z9pow_floatiiPfifS_ --------------------------
	.section	.nv.constant0._Z9pow_floatiiPfifS_,"a",@progbits
	.sectionflags	@""
	.align	4
.nv.constant0._Z9pow_floatiiPfifS_:
	.zero		928


//--------------------- SYMBOLS --------------------------

	.type		.nv.reservedSmem.offset0,@object
	.size		.nv.reservedSmem.offset0,0x4
